//
// Generated by NVIDIA NVVM Compiler
//
// Compiler Build ID: CL-36424714
// Cuda compilation tools, release 13.0, V13.0.88
// Based on NVVM 20.0.0
//

.version 9.0
.target sm_100
.address_size 64

	// .globl	_Z5saxpyifPfS_

.visible .entry _Z5saxpyifPfS_(
	.param .u32 _Z5saxpyifPfS__param_0,
	.param .f32 _Z5saxpyifPfS__param_1,
	.param .u64 .ptr .align 1 _Z5saxpyifPfS__param_2,
	.param .u64 .ptr .align 1 _Z5saxpyifPfS__param_3
)
{


	ret;

}


// ===== COMPILED SASS (sm_100) =====

	.target	sm_100

	.elftype	@"ET_EXEC"


//--------------------- .note.nv.tkinfo           --------------------------
	.section	.note.nv.tkinfo,"",@"SHT_NOTE"
	.sectionflags	@"SHF_NOTE_NV_TKINFO"
	.tkinfo
        /*0018*/ 	.word	0x00000002
        /*0030*/ 	.string	""
        /*0030*/ 	.string	"ptxas"
        /*0030*/ 	.string	"Cuda compilation tools, release 13.0, V13.0.88"
        /*0030*/ 	.string	"Build cuda_13.0.r13.0/compiler.36424714_0"
        /*0030*/ 	.string	"-arch sm_100 -m 64 "



//--------------------- .note.nv.cuinfo           --------------------------
	.section	.note.nv.cuinfo,"",@"SHT_NOTE"
	.sectionflags	@"SHF_NOTE_NV_CUINFO"
        /*0018*/ 	.short	0x0002
        /*001a*/ 	.short	0x0064
        /*001c*/ 	.short	0x0082
	.zero		2


//--------------------- .nv.info                  --------------------------
	.section	.nv.info,"",@"SHT_CUDA_INFO"
	.align	4


	//----- nvinfo : EIATTR_REGCOUNT
	.align		4
        /*0000*/ 	.byte	0x04, 0x2f
        /*0002*/ 	.short	(.L_1 - .L_0)
	.align		4
.L_0:
        /*0004*/ 	.word	index@(_Z5saxpyifPfS_)
        /*0008*/ 	.word	0x00000004


	//----- nvinfo : EIATTR_FRAME_SIZE
	.align		4
.L_1:
        /*000c*/ 	.byte	0x04, 0x11
        /*000e*/ 	.short	(.L_3 - .L_2)
	.align		4
.L_2:
        /*0010*/ 	.word	index@(_Z5saxpyifPfS_)
        /*0014*/ 	.word	0x00000000


	//----- nvinfo : EIATTR_MIN_STACK_SIZE
	.align		4
.L_3:
        /*0018*/ 	.byte	0x04, 0x12
        /*001a*/ 	.short	(.L_5 - .L_4)
	.align		4
.L_4:
        /*001c*/ 	.word	index@(_Z5saxpyifPfS_)
        /*0020*/ 	.word	0x00000000
.L_5:


//--------------------- .nv.compat                --------------------------
	.section	.nv.compat,"",@"SHT_CUDA_COMPAT_INFO"
	.align	4
        /*0000*/ 	.byte	0x02, 0x09, 0x00, 0x00, 0x02, 0x02, 0x01, 0x00, 0x02, 0x05, 0x05, 0x00, 0x03, 0x07, 0x01, 0x01
        /*0010*/ 	.byte	0x02, 0x03, 0x00, 0x00, 0x02, 0x06, 0x01, 0x00, 0x04, 0x0b, 0x08, 0x00, 0x09, 0x00, 0x00, 0x00
        /*0020*/ 	.byte	0x00, 0x00, 0x00, 0x00


//--------------------- .nv.info._Z5saxpyifPfS_   --------------------------
	.section	.nv.info._Z5saxpyifPfS_,"",@"SHT_CUDA_INFO"
	.sectionflags	@""
	.align	4


	//----- nvinfo : EIATTR_CUDA_API_VERSION
	.align		4
        /*0000*/ 	.byte	0x04, 0x37
        /*0002*/ 	.short	(.L_7 - .L_6)
.L_6:
        /*0004*/ 	.word	0x00000082


	//----- nvinfo : EIATTR_KPARAM_INFO
	.align		4
.L_7:
        /*0008*/ 	.byte	0x04, 0x17
        /*000a*/ 	.short	(.L_9 - .L_8)
.L_8:
        /*000c*/ 	.word	0x00000000
        /*0010*/ 	.short	0x0003
        /*0012*/ 	.short	0x0010
        /*0014*/ 	.byte	0x00, 0xf5, 0x21, 0x00


	//----- nvinfo : EIATTR_KPARAM_INFO
	.align		4
.L_9:
        /*0018*/ 	.byte	0x04, 0x17
        /*001a*/ 	.short	(.L_11 - .L_10)
.L_10:
        /*001c*/ 	.word	0x00000000
        /*0020*/ 	.short	0x0002
        /*0022*/ 	.short	0x0008
        /*0024*/ 	.byte	0x00, 0xf5, 0x21, 0x00


	//----- nvinfo : EIATTR_KPARAM_INFO
	.align		4
.L_11:
        /*0028*/ 	.byte	0x04, 0x17
        /*002a*/ 	.short	(.L_13 - .L_12)
.L_12:
        /*002c*/ 	.word	0x00000000
        /*0030*/ 	.short	0x0001
        /*0032*/ 	.short	0x0004
        /*0034*/ 	.byte	0x00, 0xf0, 0x11, 0x00


	//----- nvinfo : EIATTR_KPARAM_INFO
	.align		4
.L_13:
        /*0038*/ 	.byte	0x04, 0x17
        /*003a*/ 	.short	(.L_15 - .L_14)
.L_14:
        /*003c*/ 	.word	0x00000000
        /*0040*/ 	.short	0x0000
        /*0042*/ 	.short	0x0000
        /*0044*/ 	.byte	0x00, 0xf0, 0x11, 0x00


	//----- nvinfo : EIATTR_SPARSE_MMA_MASK
	.align		4
.L_15:
        /*0048*/ 	.byte	0x03, 0x50
        /*004a*/ 	.short	0x0000


	//----- nvinfo : EIATTR_MAXREG_COUNT
	.align		4
        /*004c*/ 	.byte	0x03, 0x1b
        /*004e*/ 	.short	0x00ff


	//----- nvinfo : EIATTR_MERCURY_ISA_VERSION
	.align		4
        /*0050*/ 	.byte	0x03, 0x5f
        /*0052*/ 	.short	0x0101


	//----- nvinfo : EIATTR_VRC_CTA_INIT_COUNT
	.align		4
        /*0054*/ 	.byte	0x02, 0x4a
	.zero		1
	.zero		1


	//----- nvinfo : EIATTR_EXIT_INSTR_OFFSETS
	.align		4
        /*0058*/ 	.byte	0x04, 0x1c
        /*005a*/ 	.short	(.L_17 - .L_16)


	//   ....[0]....
.L_16:
        /*005c*/ 	.word	0x00000010


	//----- nvinfo : EIATTR_CBANK_PARAM_SIZE
	.align		4
.L_17:
        /*0060*/ 	.byte	0x03, 0x19
        /*0062*/ 	.short	0x0018


	//----- nvinfo : EIATTR_PARAM_CBANK
	.align		4
        /*0064*/ 	.byte	0x04, 0x0a
        /*0066*/ 	.short	(.L_19 - .L_18)
	.align		4
.L_18:
        /*0068*/ 	.word	index@(.nv.constant0._Z5saxpyifPfS_)
        /*006c*/ 	.short	0x0380
        /*006e*/ 	.short	0x0018


	//----- nvinfo : EIATTR_SW_WAR
	.align		4
.L_19:
        /*0070*/ 	.byte	0x04, 0x36
        /*0072*/ 	.short	(.L_21 - .L_20)
.L_20:
        /*0074*/ 	.word	0x00000008
.L_21:


//--------------------- .nv.callgraph             --------------------------
	.section	.nv.callgraph,"",@"SHT_CUDA_CALLGRAPH"
	.align	4
	.sectionentsize	8
	.align		4
        /*0000*/ 	.word	0x00000000
	.align		4
        /*0004*/ 	.word	0xffffffff
	.align		4
        /*0008*/ 	.word	0x00000000
	.align		4
        /*000c*/ 	.word	0xfffffffe
	.align		4
        /*0010*/ 	.word	0x00000000
	.align		4
        /*0014*/ 	.word	0xfffffffd
	.align		4
        /*0018*/ 	.word	0x00000000
	.align		4
        /*001c*/ 	.word	0xfffffffc


//--------------------- .text._Z5saxpyifPfS_      --------------------------
	.section	.text._Z5saxpyifPfS_,"ax",@progbits
	.align	128
        .global         _Z5saxpyifPfS_
        .type           _Z5saxpyifPfS_,@function
        .size           _Z5saxpyifPfS_,(.L_x_1 - _Z5saxpyifPfS_)
        .other          _Z5saxpyifPfS_,@"STO_CUDA_ENTRY STV_DEFAULT"
_Z5saxpyifPfS_:
.text._Z5saxpyifPfS_:
[----:B------:R-:W-:Y:S01]  /*0000*/  LDC R1, c[0x0][0x37c] ;  /* 0x0000df00ff017b82 */ /* 0x000fe20000000800 */
[----:B------:R-:W-:Y:S05]  /*0010*/  EXIT ;  /* 0x000000000000794d */ /* 0x000fea0003800000 */
.L_x_0:
[----:B------:R-:W-:-:S00]  /*0020*/  BRA `(.L_x_0) ;  /* 0xfffffffc00fc7947 */ /* 0x000fc0000383ffff */
[----:B------:R-:W-:-:S00]  /*0030*/  NOP ;  /* 0x0000000000007918 */ /* 0x000fc00000000000 */
        /* <DEDUP_REMOVED lines=12> */
.L_x_1:


//--------------------- .nv.shared.reserved.0     --------------------------
	.section	.nv.shared.reserved.0,"aw",@nobits
	.weak		__nv_reservedSMEM_offset_0_alias
	.size		__nv_reservedSMEM_offset_0_alias, 0, 64
	.other		__nv_reservedSMEM_offset_0_alias,@"STO_CUDA_RESERVED_SHARED STV_DEFAULT"
__nv_reservedSMEM_offset_0_alias:
	.zero		0
	.zero		64


//--------------------- .nv.constant0._Z5saxpyifPfS_ --------------------------
	.section	.nv.constant0._Z5saxpyifPfS_,"a",@progbits
	.sectionflags	@""
	.align	4
.nv.constant0._Z5saxpyifPfS_:
	.zero		920


//--------------------- SYMBOLS --------------------------

	.type		.nv.reservedSmem.offset0,@object
	.size		.nv.reservedSmem.offset0,0x4
